//
// Generated by NVIDIA NVVM Compiler
//
// Compiler Build ID: CL-36424714
// Cuda compilation tools, release 13.0, V13.0.88
// Based on NVVM 20.0.0
//

.version 9.0
.target sm_100
.address_size 64

	// .globl	_Z21matrixMulKernelSimplePfS_S_i

.visible .entry _Z21matrixMulKernelSimplePfS_S_i(
	.param .u64 .ptr .align 1 _Z21matrixMulKernelSimplePfS_S_i_param_0,
	.param .u64 .ptr .align 1 _Z21matrixMulKernelSimplePfS_S_i_param_1,
	.param .u64 .ptr .align 1 _Z21matrixMulKernelSimplePfS_S_i_param_2,
	.param .u32 _Z21matrixMulKernelSimplePfS_S_i_param_3
)
{
	.reg .pred 	%p<10>;
	.reg .b32 	%r<42>;
	.reg .b32 	%f<67>;
	.reg .b64 	%rd<67>;

	ld.param.u64 	%rd14, [_Z21matrixMulKernelSimplePfS_S_i_param_0];
	ld.param.u64 	%rd15, [_Z21matrixMulKernelSimplePfS_S_i_param_1];
	ld.param.u32 	%r19, [_Z21matrixMulKernelSimplePfS_S_i_param_3];
	cvta.to.global.u64 	%rd1, %rd15;
	cvta.to.global.u64 	%rd2, %rd14;
	mov.u32 	%r20, %ntid.x;
	mov.u32 	%r21, %ctaid.x;
	mov.u32 	%r22, %tid.x;
	mad.lo.s32 	%r1, %r20, %r21, %r22;
	mov.u32 	%r23, %ntid.y;
	mov.u32 	%r24, %ctaid.y;
	mov.u32 	%r25, %tid.y;
	mad.lo.s32 	%r26, %r23, %r24, %r25;
	max.s32 	%r27, %r1, %r26;
	setp.ge.s32 	%p1, %r27, %r19;
	@%p1 bra 	$L__BB0_13;
	mul.lo.s32 	%r3, %r19, %r26;
	and.b32  	%r4, %r19, 7;
	setp.lt.u32 	%p2, %r19, 8;
	mov.f32 	%f66, 0f00000000;
	mov.b32 	%r40, 0;
	@%p2 bra 	$L__BB0_4;
	and.b32  	%r40, %r19, 2147483640;
	neg.s32 	%r38, %r40;
	mul.wide.s32 	%rd16, %r19, 4;
	add.s64 	%rd3, %rd1, %rd16;
	shl.b32 	%r7, %r19, 3;
	mul.wide.s32 	%rd17, %r19, 8;
	add.s64 	%rd4, %rd1, %rd17;
	mul.wide.s32 	%rd18, %r19, 12;
	add.s64 	%rd5, %rd1, %rd18;
	mul.wide.s32 	%rd19, %r19, 16;
	add.s64 	%rd6, %rd1, %rd19;
	mul.wide.s32 	%rd20, %r19, 20;
	add.s64 	%rd7, %rd1, %rd20;
	mul.wide.s32 	%rd21, %r19, 24;
	add.s64 	%rd8, %rd1, %rd21;
	mul.wide.s32 	%rd22, %r19, 28;
	add.s64 	%rd9, %rd1, %rd22;
	mul.wide.u32 	%rd23, %r3, 4;
	add.s64 	%rd24, %rd23, %rd2;
	add.s64 	%rd66, %rd24, 16;
	mov.f32 	%f66, 0f00000000;
	mov.u32 	%r37, %r1;
$L__BB0_3:
	.pragma "nounroll";
	mul.wide.s32 	%rd25, %r37, 4;
	add.s64 	%rd26, %rd3, %rd25;
	add.s64 	%rd27, %rd4, %rd25;
	add.s64 	%rd28, %rd5, %rd25;
	add.s64 	%rd29, %rd6, %rd25;
	add.s64 	%rd30, %rd7, %rd25;
	add.s64 	%rd31, %rd8, %rd25;
	add.s64 	%rd32, %rd9, %rd25;
	add.s64 	%rd33, %rd1, %rd25;
	ld.global.f32 	%f16, [%rd66+-16];
	ld.global.f32 	%f17, [%rd33];
	fma.rn.f32 	%f18, %f16, %f17, %f66;
	ld.global.f32 	%f19, [%rd66+-12];
	ld.global.f32 	%f20, [%rd26];
	fma.rn.f32 	%f21, %f19, %f20, %f18;
	ld.global.f32 	%f22, [%rd66+-8];
	ld.global.f32 	%f23, [%rd27];
	fma.rn.f32 	%f24, %f22, %f23, %f21;
	ld.global.f32 	%f25, [%rd66+-4];
	ld.global.f32 	%f26, [%rd28];
	fma.rn.f32 	%f27, %f25, %f26, %f24;
	ld.global.f32 	%f28, [%rd66];
	ld.global.f32 	%f29, [%rd29];
	fma.rn.f32 	%f30, %f28, %f29, %f27;
	ld.global.f32 	%f31, [%rd66+4];
	ld.global.f32 	%f32, [%rd30];
	fma.rn.f32 	%f33, %f31, %f32, %f30;
	ld.global.f32 	%f34, [%rd66+8];
	ld.global.f32 	%f35, [%rd31];
	fma.rn.f32 	%f36, %f34, %f35, %f33;
	ld.global.f32 	%f37, [%rd66+12];
	ld.global.f32 	%f38, [%rd32];
	fma.rn.f32 	%f66, %f37, %f38, %f36;
	add.s32 	%r38, %r38, 8;
	add.s32 	%r37, %r37, %r7;
	add.s64 	%rd66, %rd66, 32;
	setp.ne.s32 	%p3, %r38, 0;
	@%p3 bra 	$L__BB0_3;
$L__BB0_4:
	setp.eq.s32 	%p4, %r4, 0;
	@%p4 bra 	$L__BB0_12;
	and.b32  	%r13, %r19, 3;
	setp.lt.u32 	%p5, %r4, 4;
	@%p5 bra 	$L__BB0_7;
	add.s32 	%r29, %r40, %r3;
	mul.wide.u32 	%rd34, %r29, 4;
	add.s64 	%rd35, %rd2, %rd34;
	ld.global.f32 	%f40, [%rd35];
	mad.lo.s32 	%r30, %r40, %r19, %r1;
	mul.wide.s32 	%rd36, %r30, 4;
	add.s64 	%rd37, %rd1, %rd36;
	ld.global.f32 	%f41, [%rd37];
	fma.rn.f32 	%f42, %f40, %f41, %f66;
	cvt.u64.u32 	%rd38, %r3;
	cvt.u64.u32 	%rd39, %r40;
	add.s64 	%rd40, %rd39, %rd38;
	shl.b64 	%rd41, %rd40, 2;
	add.s64 	%rd42, %rd2, %rd41;
	ld.global.f32 	%f43, [%rd42+4];
	mul.wide.s32 	%rd43, %r19, 4;
	add.s64 	%rd44, %rd37, %rd43;
	ld.global.f32 	%f44, [%rd44];
	fma.rn.f32 	%f45, %f43, %f44, %f42;
	ld.global.f32 	%f46, [%rd42+8];
	add.s64 	%rd45, %rd44, %rd43;
	ld.global.f32 	%f47, [%rd45];
	fma.rn.f32 	%f48, %f46, %f47, %f45;
	ld.global.f32 	%f49, [%rd42+12];
	add.s64 	%rd46, %rd45, %rd43;
	ld.global.f32 	%f50, [%rd46];
	fma.rn.f32 	%f66, %f49, %f50, %f48;
	add.s32 	%r40, %r40, 4;
$L__BB0_7:
	setp.eq.s32 	%p6, %r13, 0;
	@%p6 bra 	$L__BB0_12;
	setp.eq.s32 	%p7, %r13, 1;
	@%p7 bra 	$L__BB0_10;
	add.s32 	%r31, %r40, %r3;
	mul.wide.u32 	%rd47, %r31, 4;
	add.s64 	%rd48, %rd2, %rd47;
	ld.global.f32 	%f52, [%rd48];
	mad.lo.s32 	%r32, %r40, %r19, %r1;
	mul.wide.s32 	%rd49, %r32, 4;
	add.s64 	%rd50, %rd1, %rd49;
	ld.global.f32 	%f53, [%rd50];
	fma.rn.f32 	%f54, %f52, %f53, %f66;
	cvt.u64.u32 	%rd51, %r3;
	cvt.u64.u32 	%rd52, %r40;
	add.s64 	%rd53, %rd52, %rd51;
	shl.b64 	%rd54, %rd53, 2;
	add.s64 	%rd55, %rd2, %rd54;
	ld.global.f32 	%f55, [%rd55+4];
	mul.wide.s32 	%rd56, %r19, 4;
	add.s64 	%rd57, %rd50, %rd56;
	ld.global.f32 	%f56, [%rd57];
	fma.rn.f32 	%f66, %f55, %f56, %f54;
	add.s32 	%r40, %r40, 2;
$L__BB0_10:
	and.b32  	%r33, %r19, 1;
	setp.eq.b32 	%p8, %r33, 1;
	not.pred 	%p9, %p8;
	@%p9 bra 	$L__BB0_12;
	add.s32 	%r34, %r40, %r3;
	mul.wide.u32 	%rd58, %r34, 4;
	add.s64 	%rd59, %rd2, %rd58;
	ld.global.f32 	%f57, [%rd59];
	mad.lo.s32 	%r35, %r40, %r19, %r1;
	mul.wide.s32 	%rd60, %r35, 4;
	add.s64 	%rd61, %rd1, %rd60;
	ld.global.f32 	%f58, [%rd61];
	fma.rn.f32 	%f66, %f57, %f58, %f66;
$L__BB0_12:
	ld.param.u64 	%rd65, [_Z21matrixMulKernelSimplePfS_S_i_param_2];
	add.s32 	%r36, %r3, %r1;
	cvta.to.global.u64 	%rd62, %rd65;
	mul.wide.s32 	%rd63, %r36, 4;
	add.s64 	%rd64, %rd62, %rd63;
	st.global.f32 	[%rd64], %f66;
$L__BB0_13:
	ret;

}


// ===== COMPILED SASS (sm_100) =====

	.target	sm_100

	.elftype	@"ET_EXEC"


//--------------------- .note.nv.tkinfo           --------------------------
	.section	.note.nv.tkinfo,"",@"SHT_NOTE"
	.sectionflags	@"SHF_NOTE_NV_TKINFO"
	.tkinfo
        /*0018*/ 	.word	0x00000002
        /*0030*/ 	.string	""
        /*0030*/ 	.string	"ptxas"
        /*0030*/ 	.string	"Cuda compilation tools, release 13.0, V13.0.88"
        /*0030*/ 	.string	"Build cuda_13.0.r13.0/compiler.36424714_0"
        /*0030*/ 	.string	"-arch sm_100 -m 64 "



//--------------------- .note.nv.cuinfo           --------------------------
	.section	.note.nv.cuinfo,"",@"SHT_NOTE"
	.sectionflags	@"SHF_NOTE_NV_CUINFO"
        /*0018*/ 	.short	0x0002
        /*001a*/ 	.short	0x0064
        /*001c*/ 	.short	0x0082
	.zero		2


//--------------------- .nv.info                  --------------------------
	.section	.nv.info,"",@"SHT_CUDA_INFO"
	.align	4


	//----- nvinfo : EIATTR_REGCOUNT
	.align		4
        /*0000*/ 	.byte	0x04, 0x2f
        /*0002*/ 	.short	(.L_1 - .L_0)
	.align		4
.L_0:
        /*0004*/ 	.word	index@(_Z21matrixMulKernelSimplePfS_S_i)
        /*0008*/ 	.word	0x0000001e


	//----- nvinfo : EIATTR_FRAME_SIZE
	.align		4
.L_1:
        /*000c*/ 	.byte	0x04, 0x11
        /*000e*/ 	.short	(.L_3 - .L_2)
	.align		4
.L_2:
        /*0010*/ 	.word	index@(_Z21matrixMulKernelSimplePfS_S_i)
        /*0014*/ 	.word	0x00000000


	//----- nvinfo : EIATTR_MIN_STACK_SIZE
	.align		4
.L_3:
        /*0018*/ 	.byte	0x04, 0x12
        /*001a*/ 	.short	(.L_5 - .L_4)
	.align		4
.L_4:
        /*001c*/ 	.word	index@(_Z21matrixMulKernelSimplePfS_S_i)
        /*0020*/ 	.word	0x00000000
.L_5:


//--------------------- .nv.compat                --------------------------
	.section	.nv.compat,"",@"SHT_CUDA_COMPAT_INFO"
	.align	4
        /*0000*/ 	.byte	0x02, 0x09, 0x00, 0x00, 0x02, 0x02, 0x01, 0x00, 0x02, 0x05, 0x05, 0x00, 0x03, 0x07, 0x01, 0x01
        /*0010*/ 	.byte	0x02, 0x03, 0x00, 0x00, 0x02, 0x06, 0x01, 0x00, 0x04, 0x0b, 0x08, 0x00, 0x09, 0x00, 0x00, 0x00
        /*0020*/ 	.byte	0x00, 0x00, 0x00, 0x00


//--------------------- .nv.info._Z21matrixMulKernelSimplePfS_S_i --------------------------
	.section	.nv.info._Z21matrixMulKernelSimplePfS_S_i,"",@"SHT_CUDA_INFO"
	.sectionflags	@""
	.align	4


	//----- nvinfo : EIATTR_CUDA_API_VERSION
	.align		4
        /*0000*/ 	.byte	0x04, 0x37
        /*0002*/ 	.short	(.L_7 - .L_6)
.L_6:
        /*0004*/ 	.word	0x00000082


	//----- nvinfo : EIATTR_KPARAM_INFO
	.align		4
.L_7:
        /*0008*/ 	.byte	0x04, 0x17
        /*000a*/ 	.short	(.L_9 - .L_8)
.L_8:
        /*000c*/ 	.word	0x00000000
        /*0010*/ 	.short	0x0003
        /*0012*/ 	.short	0x0018
        /*0014*/ 	.byte	0x00, 0xf0, 0x11, 0x00


	//----- nvinfo : EIATTR_KPARAM_INFO
	.align		4
.L_9:
        /*0018*/ 	.byte	0x04, 0x17
        /*001a*/ 	.short	(.L_11 - .L_10)
.L_10:
        /*001c*/ 	.word	0x00000000
        /*0020*/ 	.short	0x0002
        /*0022*/ 	.short	0x0010
        /*0024*/ 	.byte	0x00, 0xf5, 0x21, 0x00


	//----- nvinfo : EIATTR_KPARAM_INFO
	.align		4
.L_11:
        /*0028*/ 	.byte	0x04, 0x17
        /*002a*/ 	.short	(.L_13 - .L_12)
.L_12:
        /*002c*/ 	.word	0x00000000
        /*0030*/ 	.short	0x0001
        /*0032*/ 	.short	0x0008
        /*0034*/ 	.byte	0x00, 0xf5, 0x21, 0x00


	//----- nvinfo : EIATTR_KPARAM_INFO
	.align		4
.L_13:
        /*0038*/ 	.byte	0x04, 0x17
        /*003a*/ 	.short	(.L_15 - .L_14)
.L_14:
        /*003c*/ 	.word	0x00000000
        /*0040*/ 	.short	0x0000
        /*0042*/ 	.short	0x0000
        /*0044*/ 	.byte	0x00, 0xf5, 0x21, 0x00


	//----- nvinfo : EIATTR_SPARSE_MMA_MASK
	.align		4
.L_15:
        /*0048*/ 	.byte	0x03, 0x50
        /*004a*/ 	.short	0x0000


	//----- nvinfo : EIATTR_MAXREG_COUNT
	.align		4
        /*004c*/ 	.byte	0x03, 0x1b
        /*004e*/ 	.short	0x00ff


	//----- nvinfo : EIATTR_MERCURY_ISA_VERSION
	.align		4
        /*0050*/ 	.byte	0x03, 0x5f
        /*0052*/ 	.short	0x0101


	//----- nvinfo : EIATTR_VRC_CTA_INIT_COUNT
	.align		4
        /*0054*/ 	.byte	0x02, 0x4a
	.zero		1
	.zero		1


	//----- nvinfo : EIATTR_EXIT_INSTR_OFFSETS
	.align		4
        /*0058*/ 	.byte	0x04, 0x1c
        /*005a*/ 	.short	(.L_17 - .L_16)


	//   ....[0]....
.L_16:
        /*005c*/ 	.word	0x000000c0


	//   ....[1]....
        /*0060*/ 	.word	0x00000a90


	//----- nvinfo : EIATTR_CBANK_PARAM_SIZE
	.align		4
.L_17:
        /*0064*/ 	.byte	0x03, 0x19
        /*0066*/ 	.short	0x001c


	//----- nvinfo : EIATTR_PARAM_CBANK
	.align		4
        /*0068*/ 	.byte	0x04, 0x0a
        /*006a*/ 	.short	(.L_19 - .L_18)
	.align		4
.L_18:
        /*006c*/ 	.word	index@(.nv.constant0._Z21matrixMulKernelSimplePfS_S_i)
        /*0070*/ 	.short	0x0380
        /*0072*/ 	.short	0x001c


	//----- nvinfo : EIATTR_SW_WAR
	.align		4
.L_19:
        /*0074*/ 	.byte	0x04, 0x36
        /*0076*/ 	.short	(.L_21 - .L_20)
.L_20:
        /*0078*/ 	.word	0x00000008
.L_21:


//--------------------- .nv.callgraph             --------------------------
	.section	.nv.callgraph,"",@"SHT_CUDA_CALLGRAPH"
	.align	4
	.sectionentsize	8
	.align		4
        /*0000*/ 	.word	0x00000000
	.align		4
        /*0004*/ 	.word	0xffffffff
	.align		4
        /*0008*/ 	.word	0x00000000
	.align		4
        /*000c*/ 	.word	0xfffffffe
	.align		4
        /*0010*/ 	.word	0x00000000
	.align		4
        /*0014*/ 	.word	0xfffffffd
	.align		4
        /*0018*/ 	.word	0x00000000
	.align		4
        /*001c*/ 	.word	0xfffffffc


//--------------------- .text._Z21matrixMulKernelSimplePfS_S_i --------------------------
	.section	.text._Z21matrixMulKernelSimplePfS_S_i,"ax",@progbits
	.align	128
        .global         _Z21matrixMulKernelSimplePfS_S_i
        .type           _Z21matrixMulKernelSimplePfS_S_i,@function
        .size           _Z21matrixMulKernelSimplePfS_S_i,(.L_x_5 - _Z21matrixMulKernelSimplePfS_S_i)
        .other          _Z21matrixMulKernelSimplePfS_S_i,@"STO_CUDA_ENTRY STV_DEFAULT"
_Z21matrixMulKernelSimplePfS_S_i:
.text._Z21matrixMulKernelSimplePfS_S_i:
[----:B------:R-:W-:Y:S01]  /*0000*/  LDC R1, c[0x0][0x37c] ;  /* 0x0000df00ff017b82 */ /* 0x000fe20000000800 */
[----:B------:R-:W0:Y:S01]  /*0010*/  S2R R0, SR_CTAID.X ;  /* 0x0000000000007919 */ /* 0x000e220000002500 */
[----:B------:R-:W0:Y:S01]  /*0020*/  LDCU UR4, c[0x0][0x360] ;  /* 0x00006c00ff0477ac */ /* 0x000e220008000800 */
[----:B------:R-:W0:Y:S01]  /*0030*/  S2R R3, SR_TID.X ;  /* 0x0000000000037919 */ /* 0x000e220000002100 */
[----:B------:R-:W1:Y:S01]  /*0040*/  LDCU UR5, c[0x0][0x364] ;  /* 0x00006c80ff0577ac */ /* 0x000e620008000800 */
[----:B------:R-:W1:Y:S01]  /*0050*/  S2R R13, SR_CTAID.Y ;  /* 0x00000000000d7919 */ /* 0x000e620000002600 */
[----:B------:R-:W2:Y:S01]  /*0060*/  LDCU UR20, c[0x0][0x398] ;  /* 0x00007300ff1477ac */ /* 0x000ea20008000800 */
[----:B------:R-:W1:Y:S01]  /*0070*/  S2R R2, SR_TID.Y ;  /* 0x0000000000027919 */ /* 0x000e620000002200 */
[----:B0-----:R-:W-:Y:S02]  /*0080*/  IMAD R0, R0, UR4, R3 ;  /* 0x0000000400007c24 */ /* 0x001fe4000f8e0203 */
[----:B-1----:R-:W-:-:S05]  /*0090*/  IMAD R13, R13, UR5, R2 ;  /* 0x000000050d0d7c24 */ /* 0x002fca000f8e0202 */
[----:B------:R-:W-:-:S04]  /*00a0*/  VIMNMX R2, PT, PT, R0, R13, !PT ;  /* 0x0000000d00027248 */ /* 0x000fc80007fe0100 */
[----:B--2---:R-:W-:-:S13]  /*00b0*/  ISETP.GE.AND P0, PT, R2, UR20, PT ;  /* 0x0000001402007c0c */ /* 0x004fda000bf06270 */
[----:B------:R-:W-:Y:S05]  /*00c0*/  @P0 EXIT ;  /* 0x000000000000094d */ /* 0x000fea0003800000 */
[----:B------:R-:W-:Y:S01]  /*00d0*/  UISETP.GE.U32.AND UP0, UPT, UR20, 0x8, UPT ;  /* 0x000000081400788c */ /* 0x000fe2000bf06070 */
[----:B------:R-:W-:Y:S02]  /*00e0*/  HFMA2 R12, -RZ, RZ, 0, 0 ;  /* 0x00000000ff0c7431 */ /* 0x000fe400000001ff */
[----:B------:R-:W-:Y:S01]  /*00f0*/  IMAD R13, R13, UR20, RZ ;  /* 0x000000140d0d7c24 */ /* 0x000fe2000f8e02ff */
[----:B------:R-:W-:Y:S01]  /*0100*/  UMOV UR4, URZ ;  /* 0x000000ff00047c82 */ /* 0x000fe20008000000 */
[----:B------:R-:W0:Y:S04]  /*0110*/  LDCU.64 UR18, c[0x0][0x358] ;  /* 0x00006b00ff1277ac */ /* 0x000e280008000a00 */
[----:B------:R-:W-:Y:S05]  /*0120*/  BRA.U !UP0, `(.L_x_0) ;  /* 0x0000000508047547 */ /* 0x000fea000b800000 */
[----:B------:R-:W1:Y:S01]  /*0130*/  LDCU.128 UR24, c[0x0][0x380] ;  /* 0x00007000ff1877ac */ /* 0x000e620008000c00 */
[----:B------:R-:W-:Y:S02]  /*0140*/  MOV R12, RZ ;  /* 0x000000ff000c7202 */ /* 0x000fe40000000f00 */
[----:B------:R-:W-:Y:S01]  /*0150*/  MOV R14, R0 ;  /* 0x00000000000e7202 */ /* 0x000fe20000000f00 */
[----:B------:R-:W-:-:S04]  /*0160*/  ULOP3.LUT UR4, UR20, 0x7ffffff8, URZ, 0xc0, !UPT ;  /* 0x7ffffff814047892 */ /* 0x000fc8000f8ec0ff */
[----:B------:R-:W-:Y:S01]  /*0170*/  UIADD3 UR5, UPT, UPT, -UR4, URZ, URZ ;  /* 0x000000ff04057290 */ /* 0x000fe2000fffe1ff */
[----:B-1----:R-:W-:Y:S01]  /*0180*/  MOV R2, UR24 ;  /* 0x0000001800027c02 */ /* 0x002fe20008000f00 */
[----:B------:R-:W-:Y:S01]  /*0190*/  UIMAD.WIDE UR6, UR20, 0x8, UR26 ;  /* 0x00000008140678a5 */ /* 0x000fe2000f8e021a */
[----:B------:R-:W-:Y:S01]  /*01a0*/  MOV R3, UR25 ;  /* 0x0000001900037c02 */ /* 0x000fe20008000f00 */
[----:B------:R-:W-:Y:S02]  /*01b0*/  UIMAD.WIDE UR8, UR20, 0xc, UR26 ;  /* 0x0000000c140878a5 */ /* 0x000fe4000f8e021a */
[----:B------:R-:W-:Y:S01]  /*01c0*/  UIMAD.WIDE UR10, UR20, 0x10, UR26 ;  /* 0x00000010140a78a5 */ /* 0x000fe2000f8e021a */
[----:B------:R-:W-:Y:S01]  /*01d0*/  IMAD.WIDE.U32 R2, R13, 0x4, R2 ;  /* 0x000000040d027825 */ /* 0x000fe200078e0002 */
[----:B------:R-:W-:Y:S02]  /*01e0*/  UIMAD.WIDE UR12, UR20, 0x14, UR26 ;  /* 0x00000014140c78a5 */ /* 0x000fe4000f8e021a */
[----:B------:R-:W-:Y:S01]  /*01f0*/  UIMAD.WIDE UR14, UR20, 0x18, UR26 ;  /* 0x00000018140e78a5 */ /* 0x000fe2000f8e021a */
[----:B------:R-:W-:Y:S01]  /*0200*/  IADD3 R2, P0, PT, R2, 0x10, RZ ;  /* 0x0000001002027810 */ /* 0x000fe20007f1e0ff */
[----:B------:R-:W-:-:S03]  /*0210*/  UIMAD.WIDE UR16, UR20, 0x1c, UR26 ;  /* 0x0000001c141078a5 */ /* 0x000fc6000f8e021a */
[----:B------:R-:W-:-:S09]  /*0220*/  IADD3.X R3, PT, PT, RZ, R3, RZ, P0, !PT ;  /* 0x00000003ff037210 */ /* 0x000fd200007fe4ff */
.L_x_1:
[----:B------:R-:W-:Y:S01]  /*0230*/  UIMAD.WIDE UR22, UR20, 0x4, UR26 ;  /* 0x00000004141678a5 */ /* 0x000fe2000f8e021a */
[----:B------:R-:W-:Y:S02]  /*0240*/  IMAD.MOV.U32 R23, RZ, RZ, 0x4 ;  /* 0x00000004ff177424 */ /* 0x000fe400078e00ff */
[----:B------:R-:W-:Y:S01]  /*0250*/  HFMA2 R11, -RZ, RZ, 0, 2.384185791015625e-07 ;  /* 0x00000004ff0b7431 */ /* 0x000fe200000001ff */
[----:B------:R-:W-:Y:S01]  /*0260*/  MOV R25, 0x4 ;  /* 0x0000000400197802 */ /* 0x000fe20000000f00 */
[----:B0-----:R-:W2:Y:S01]  /*0270*/  LDG.E R21, desc[UR18][R2.64+-0x10] ;  /* 0xfffff01202157981 */ /* 0x001ea2000c1e1900 */
[C---:B------:R-:W-:Y:S01]  /*0280*/  IMAD.WIDE R22, R14.reuse, R23, UR26 ;  /* 0x0000001a0e167e25 */ /* 0x040fe2000f8e0217 */
[----:B------:R-:W-:Y:S02]  /*0290*/  MOV R8, UR22 ;  /* 0x0000001600087c02 */ /* 0x000fe40008000f00 */
[----:B------:R-:W-:Y:S01]  /*02a0*/  MOV R9, UR23 ;  /* 0x0000001700097c02 */ /* 0x000fe20008000f00 */
[----:B------:R-:W3:Y:S02]  /*02b0*/  LDG.E R19, desc[UR18][R2.64+-0xc] ;  /* 0xfffff41202137981 */ /* 0x000ee4000c1e1900 */
[----:B------:R-:W-:-:S02]  /*02c0*/  IMAD.WIDE R8, R14, 0x4, R8 ;  /* 0x000000040e087825 */ /* 0x000fc400078e0208 */
[----:B------:R-:W2:Y:S01]  /*02d0*/  LDG.E R22, desc[UR18][R22.64] ;  /* 0x0000001216167981 */ /* 0x000ea2000c1e1900 */
[----:B------:R-:W-:Y:S01]  /*02e0*/  MOV R5, 0x4 ;  /* 0x0000000400057802 */ /* 0x000fe20000000f00 */
[C---:B------:R-:W-:Y:S02]  /*02f0*/  IMAD.WIDE R24, R14.reuse, R25, UR6 ;  /* 0x000000060e187e25 */ /* 0x040fe4000f8e0219 */
[----:B------:R0:W3:Y:S02]  /*0300*/  LDG.E R20, desc[UR18][R8.64] ;  /* 0x0000001208147981 */ /* 0x0000e4000c1e1900 */
[----:B------:R-:W-:Y:S02]  /*0310*/  IMAD.WIDE R10, R14, R11, UR8 ;  /* 0x000000080e0a7e25 */ /* 0x000fe4000f8e020b */
[----:B------:R-:W4:Y:S04]  /*0320*/  LDG.E R18, desc[UR18][R24.64] ;  /* 0x0000001218127981 */ /* 0x000f28000c1e1900 */
[----:B------:R-:W4:Y:S01]  /*0330*/  LDG.E R17, desc[UR18][R2.64+-0x8] ;  /* 0xfffff81202117981 */ /* 0x000f22000c1e1900 */
[----:B0-----:R-:W-:-:S02]  /*0340*/  HFMA2 R9, -RZ, RZ, 0, 2.384185791015625e-07 ;  /* 0x00000004ff097431 */ /* 0x001fc400000001ff */
[----:B------:R-:W-:Y:S01]  /*0350*/  IMAD.MOV.U32 R7, RZ, RZ, 0x4 ;  /* 0x00000004ff077424 */ /* 0x000fe200078e00ff */
[----:B------:R0:W5:Y:S01]  /*0360*/  LDG.E R16, desc[UR18][R10.64] ;  /* 0x000000120a107981 */ /* 0x000162000c1e1900 */
[----:B------:R-:W-:-:S03]  /*0370*/  IMAD.WIDE R4, R14, R5, UR10 ;  /* 0x0000000a0e047e25 */ /* 0x000fc6000f8e0205 */
[----:B------:R-:W5:Y:S01]  /*0380*/  LDG.E R15, desc[UR18][R2.64+-0x4] ;  /* 0xfffffc12020f7981 */ /* 0x000f62000c1e1900 */
[C---:B------:R-:W-:Y:S01]  /*0390*/  IMAD.WIDE R6, R14.reuse, R7, UR12 ;  /* 0x0000000c0e067e25 */ /* 0x040fe2000f8e0207 */
[----:B------:R-:W-:Y:S02]  /*03a0*/  MOV R27, 0x4 ;  /* 0x00000004001b7802 */ /* 0x000fe40000000f00 */
[----:B------:R1:W5:Y:S01]  /*03b0*/  LDG.E R4, desc[UR18][R4.64] ;  /* 0x0000001204047981 */ /* 0x000362000c1e1900 */
[----:B------:R-:W-:-:S03]  /*03c0*/  IMAD.WIDE R8, R14, R9, UR14 ;  /* 0x0000000e0e087e25 */ /* 0x000fc6000f8e0209 */
[----:B------:R-:W5:Y:S01]  /*03d0*/  LDG.E R23, desc[UR18][R2.64] ;  /* 0x0000001202177981 */ /* 0x000f62000c1e1900 */
[----:B0-----:R-:W-:-:S03]  /*03e0*/  IMAD.WIDE R10, R14, R27, UR16 ;  /* 0x000000100e0a7e25 */ /* 0x001fc6000f8e021b */
[----:B------:R-:W5:Y:S04]  /*03f0*/  LDG.E R7, desc[UR18][R6.64] ;  /* 0x0000001206077981 */ /* 0x000f68000c1e1900 */
[----:B------:R-:W5:Y:S04]  /*0400*/  LDG.E R24, desc[UR18][R2.64+0x4] ;  /* 0x0000041202187981 */ /* 0x000f68000c1e1900 */
[----:B------:R-:W5:Y:S04]  /*0410*/  LDG.E R8, desc[UR18][R8.64] ;  /* 0x0000001208087981 */ /* 0x000f68000c1e1900 */
[----:B------:R-:W5:Y:S04]  /*0420*/  LDG.E R25, desc[UR18][R2.64+0x8] ;  /* 0x0000081202197981 */ /* 0x000f68000c1e1900 */
[----:B------:R-:W5:Y:S04]  /*0430*/  LDG.E R10, desc[UR18][R10.64] ;  /* 0x000000120a0a7981 */ /* 0x000f68000c1e1900 */
[----:B------:R0:W5:Y:S01]  /*0440*/  LDG.E R27, desc[UR18][R2.64+0xc] ;  /* 0x00000c12021b7981 */ /* 0x000162000c1e1900 */
[----:B------:R-:W-:-:S04]  /*0450*/  UIADD3 UR5, UPT, UPT, UR5, 0x8, URZ ;  /* 0x0000000805057890 */ /* 0x000fc8000fffe0ff */
[----:B------:R-:W-:Y:S01]  /*0460*/  UISETP.NE.AND UP0, UPT, UR5, URZ, UPT ;  /* 0x000000ff0500728c */ /* 0x000fe2000bf05270 */
[----:B-1----:R-:W-:Y:S02]  /*0470*/  MOV R5, UR20 ;  /* 0x0000001400057c02 */ /* 0x002fe40008000f00 */
[----:B0-----:R-:W-:Y:S02]  /*0480*/  IADD3 R2, P0, PT, R2, 0x20, RZ ;  /* 0x0000002002027810 */ /* 0x001fe40007f1e0ff */
[----:B------:R-:W-:Y:S02]  /*0490*/  LEA R14, R5, R14, 0x3 ;  /* 0x0000000e050e7211 */ /* 0x000fe400078e18ff */
[----:B------:R-:W-:Y:S01]  /*04a0*/  IADD3.X R3, PT, PT, RZ, R3, RZ, P0, !PT ;  /* 0x00000003ff037210 */ /* 0x000fe200007fe4ff */
[----:B--2---:R-:W-:-:S04]  /*04b0*/  FFMA R22, R21, R22, R12 ;  /* 0x0000001615167223 */ /* 0x004fc8000000000c */
[----:B---3--:R-:W-:-:S04]  /*04c0*/  FFMA R20, R19, R20, R22 ;  /* 0x0000001413147223 */ /* 0x008fc80000000016 */
[----:B----4-:R-:W-:-:S04]  /*04d0*/  FFMA R18, R17, R18, R20 ;  /* 0x0000001211127223 */ /* 0x010fc80000000014 */
[----:B-----5:R-:W-:-:S04]  /*04e0*/  FFMA R16, R15, R16, R18 ;  /* 0x000000100f107223 */ /* 0x020fc80000000012 */
[----:B------:R-:W-:-:S04]  /*04f0*/  FFMA R23, R23, R4, R16 ;  /* 0x0000000417177223 */ /* 0x000fc80000000010 */
[----:B------:R-:W-:-:S04]  /*0500*/  FFMA R24, R24, R7, R23 ;  /* 0x0000000718187223 */ /* 0x000fc80000000017 */
[----:B------:R-:W-:-:S04]  /*0510*/  FFMA R8, R25, R8, R24 ;  /* 0x0000000819087223 */ /* 0x000fc80000000018 */
[----:B------:R-:W-:Y:S01]  /*0520*/  FFMA R12, R27, R10, R8 ;  /* 0x0000000a1b0c7223 */ /* 0x000fe20000000008 */
[----:B------:R-:W-:Y:S06]  /*0530*/  BRA.U UP0, `(.L_x_1) ;  /* 0xfffffffd003c7547 */ /* 0x000fec000b83ffff */
.L_x_0:
[----:B------:R-:W-:-:S04]  /*0540*/  ULOP3.LUT UR6, UR20, 0x7, URZ, 0xc0, !UPT ;  /* 0x0000000714067892 */ /* 0x000fc8000f8ec0ff */
[----:B------:R-:W-:-:S09]  /*0550*/  UISETP.NE.AND UP0, UPT, UR6, URZ, UPT ;  /* 0x000000ff0600728c */ /* 0x000fd2000bf05270 */
[----:B------:R-:W-:Y:S05]  /*0560*/  BRA.U !UP0, `(.L_x_2) ;  /* 0x0000000508387547 */ /* 0x000fea000b800000 */
[----:B------:R-:W-:Y:S02]  /*0570*/  UISETP.GE.U32.AND UP0, UPT, UR6, 0x4, UPT ;  /* 0x000000040600788c */ /* 0x000fe4000bf06070 */
[----:B------:R-:W-:-:S04]  /*0580*/  ULOP3.LUT UR5, UR20, 0x3, URZ, 0xc0, !UPT ;  /* 0x0000000314057892 */ /* 0x000fc8000f8ec0ff */
[----:B------:R-:W-:-:S03]  /*0590*/  UISETP.NE.AND UP1, UPT, UR5, URZ, UPT ;  /* 0x000000ff0500728c */ /* 0x000fc6000bf25270 */
[----:B------:R-:W-:Y:S08]  /*05a0*/  BRA.U !UP0, `(.L_x_3) ;  /* 0x00000001087c7547 */ /* 0x000ff0000b800000 */
[----:B------:R-:W1:Y:S01]  /*05b0*/  LDC.64 R6, c[0x0][0x388] ;  /* 0x0000e200ff067b82 */ /* 0x000e620000000a00 */
[----:B------:R-:W2:Y:S01]  /*05c0*/  LDCU.64 UR6, c[0x0][0x380] ;  /* 0x00007000ff0677ac */ /* 0x000ea20008000a00 */
[----:B------:R-:W-:Y:S01]  /*05d0*/  IMAD.U32 R9, RZ, RZ, UR4 ;  /* 0x00000004ff097e24 */ /* 0x000fe2000f8e00ff */
[C---:B------:R-:W-:Y:S02]  /*05e0*/  IADD3 R3, PT, PT, R13.reuse, UR4, RZ ;  /* 0x000000040d037c10 */ /* 0x040fe4000fffe0ff */
[----:B------:R-:W-:Y:S01]  /*05f0*/  IADD3 R10, P0, PT, R13, UR4, RZ ;  /* 0x000000040d0a7c10 */ /* 0x000fe2000ff1e0ff */
[----:B------:R-:W-:Y:S01]  /*0600*/  IMAD R9, R9, UR20, R0 ;  /* 0x0000001409097c24 */ /* 0x000fe2000f8e0200 */
[----:B------:R-:W-:Y:S01]  /*0610*/  MOV R11, UR20 ;  /* 0x00000014000b7c02 */ /* 0x000fe20008000f00 */
[----:B------:R-:W3:Y:S01]  /*0620*/  LDC.64 R4, c[0x0][0x380] ;  /* 0x0000e000ff047b82 */ /* 0x000ee20000000a00 */
[----:B------:R-:W-:Y:S01]  /*0630*/  MOV R15, UR20 ;  /* 0x00000014000f7c02 */ /* 0x000fe20008000f00 */
[----:B-1----:R-:W-:Y:S01]  /*0640*/  IMAD.WIDE R6, R9, 0x4, R6 ;  /* 0x0000000409067825 */ /* 0x002fe200078e0206 */
[----:B------:R-:W-:-:S05]  /*0650*/  MOV R9, UR20 ;  /* 0x0000001400097c02 */ /* 0x000fca0008000f00 */
[----:B------:R-:W-:Y:S02]  /*0660*/  IMAD.WIDE R8, R9, 0x4, R6 ;  /* 0x0000000409087825 */ /* 0x000fe400078e0206 */
[----:B0-----:R-:W4:Y:S02]  /*0670*/  LDG.E R6, desc[UR18][R6.64] ;  /* 0x0000001206067981 */ /* 0x001f24000c1e1900 */
[----:B---3--:R-:W-:Y:S01]  /*0680*/  IMAD.WIDE.U32 R4, R3, 0x4, R4 ;  /* 0x0000000403047825 */ /* 0x008fe200078e0004 */
[----:B------:R-:W-:Y:S01]  /*0690*/  IADD3.X R3, PT, PT, RZ, RZ, RZ, P0, !PT ;  /* 0x000000ffff037210 */ /* 0x000fe200007fe4ff */
[----:B------:R-:W3:Y:S01]  /*06a0*/  LDG.E R17, desc[UR18][R8.64] ;  /* 0x0000001208117981 */ /* 0x000ee2000c1e1900 */
[----:B--2---:R-:W-:-:S03]  /*06b0*/  LEA R2, P0, R10, UR6, 0x2 ;  /* 0x000000060a027c11 */ /* 0x004fc6000f8010ff */
[----:B------:R-:W4:Y:S01]  /*06c0*/  LDG.E R5, desc[UR18][R4.64] ;  /* 0x0000001204057981 */ /* 0x000f22000c1e1900 */
[----:B------:R-:W-:Y:S01]  /*06d0*/  LEA.HI.X R3, R10, UR7, R3, 0x2, P0 ;  /* 0x000000070a037c11 */ /* 0x000fe200080f1403 */
[----:B------:R-:W-:-:S04]  /*06e0*/  IMAD.WIDE R10, R11, 0x4, R8 ;  /* 0x000000040b0a7825 */ /* 0x000fc800078e0208 */
[----:B------:R-:W3:Y:S01]  /*06f0*/  LDG.E R16, desc[UR18][R2.64+0x4] ;  /* 0x0000041202107981 */ /* 0x000ee2000c1e1900 */
[----:B------:R-:W-:-:S03]  /*0700*/  IMAD.WIDE R14, R15, 0x4, R10 ;  /* 0x000000040f0e7825 */ /* 0x000fc600078e020a */
[----:B------:R-:W2:Y:S04]  /*0710*/  LDG.E R19, desc[UR18][R10.64] ;  /* 0x000000120a137981 */ /* 0x000ea8000c1e1900 */
[----:B------:R-:W2:Y:S04]  /*0720*/  LDG.E R18, desc[UR18][R2.64+0x8] ;  /* 0x0000081202127981 */ /* 0x000ea8000c1e1900 */
[----:B------:R-:W5:Y:S04]  /*0730*/  LDG.E R20, desc[UR18][R2.64+0xc] ;  /* 0x00000c1202147981 */ /* 0x000f68000c1e1900 */
[----:B------:R-:W5:Y:S01]  /*0740*/  LDG.E R14, desc[UR18][R14.64] ;  /* 0x000000120e0e7981 */ /* 0x000f62000c1e1900 */
[----:B------:R-:W-:Y:S01]  /*0750*/  UIADD3 UR4, UPT, UPT, UR4, 0x4, URZ ;  /* 0x0000000404047890 */ /* 0x000fe2000fffe0ff */
[----:B----4-:R-:W-:-:S04]  /*0760*/  FFMA R5, R5, R6, R12 ;  /* 0x0000000605057223 */ /* 0x010fc8000000000c */
[----:B---3--:R-:W-:-:S04]  /*0770*/  FFMA R5, R16, R17, R5 ;  /* 0x0000001110057223 */ /* 0x008fc80000000005 */
[----:B--2---:R-:W-:-:S04]  /*0780*/  FFMA R5, R18, R19, R5 ;  /* 0x0000001312057223 */ /* 0x004fc80000000005 */
[----:B-----5:R-:W-:-:S07]  /*0790*/  FFMA R12, R20, R14, R5 ;  /* 0x0000000e140c7223 */ /* 0x020fce0000000005 */
.L_x_3:
[----:B------:R-:W-:Y:S05]  /*07a0*/  BRA.U !UP1, `(.L_x_2) ;  /* 0x0000000109a87547 */ /* 0x000fea000b800000 */
[----:B------:R-:W-:Y:S01]  /*07b0*/  UISETP.NE.AND UP0, UPT, UR5, 0x1, UPT ;  /* 0x000000010500788c */ /* 0x000fe2000bf05270 */
[----:B------:R-:W-:Y:S01]  /*07c0*/  MOV R7, UR4 ;  /* 0x0000000400077c02 */ /* 0x000fe20008000f00 */
[----:B------:R-:W-:Y:S02]  /*07d0*/  ULOP3.LUT UR5, UR20, 0x1, URZ, 0xc0, !UPT ;  /* 0x0000000114057892 */ /* 0x000fe4000f8ec0ff */
[----:B------:R-:W-:Y:S02]  /*07e0*/  MOV R15, UR20 ;  /* 0x00000014000f7c02 */ /* 0x000fe40008000f00 */
[----:B------:R-:W-:Y:S01]  /*07f0*/  UISETP.NE.U32.AND UP1, UPT, UR5, 0x1, UPT ;  /* 0x000000010500788c */ /* 0x000fe2000bf25070 */
[----:B------:R-:W-:-:S04]  /*0800*/  PLOP3.LUT P1, PT, PT, PT, UP0, 0x80, 0x8 ;  /* 0x000000000008781c */ /* 0x000fc80003f2f008 */
[----:B------:R-:W1:Y:S01]  /*0810*/  @UP0 LDCU.128 UR8, c[0x0][0x380] ;  /* 0x00007000ff0807ac */ /* 0x000e620008000c00 */
[----:B------:R-:W-:Y:S01]  /*0820*/  PLOP3.LUT P0, PT, PT, PT, UP1, 0x80, 0x8 ;  /* 0x000000000008781c */ /* 0x000fe20003f0f018 */
[----:B------:R-:W2:Y:S04]  /*0830*/  @UP0 LDCU.64 UR6, c[0x0][0x380] ;  /* 0x00007000ff0607ac */ /* 0x000ea80008000a00 */
[----:B------:R-:W3:Y:S03]  /*0840*/  @!UP1 LDCU.128 UR12, c[0x0][0x380] ;  /* 0x00007000ff0c97ac */ /* 0x000ee60008000c00 */
[C---:B------:R-:W-:Y:S02]  /*0850*/  @P1 IADD3 R3, PT, PT, R13.reuse, UR4, RZ ;  /* 0x000000040d031c10 */ /* 0x040fe4000fffe0ff */
[----:B------:R-:W-:Y:S01]  /*0860*/  @P1 IADD3 R6, P2, PT, R13, UR4, RZ ;  /* 0x000000040d061c10 */ /* 0x000fe2000ff5e0ff */
[----:B------:R-:W-:Y:S01]  /*0870*/  @UP0 UIADD3 UR4, UPT, UPT, UR4, 0x2, URZ ;  /* 0x0000000204040890 */ /* 0x000fe2000fffe0ff */
[----:B-1----:R-:W-:Y:S01]  /*0880*/  MOV R11, UR9 ;  /* 0x00000009000b7c02 */ /* 0x002fe20008000f00 */
[----:B------:R-:W-:Y:S01]  /*0890*/  IMAD.U32 R10, RZ, RZ, UR8 ;  /* 0x00000008ff0a7e24 */ /* 0x000fe2000f8e00ff */
[----:B------:R-:W-:-:S02]  /*08a0*/  MOV R4, UR10 ;  /* 0x0000000a00047c02 */ /* 0x000fc40008000f00 */
[----:B------:R-:W-:Y:S01]  /*08b0*/  MOV R5, UR11 ;  /* 0x0000000b00057c02 */ /* 0x000fe20008000f00 */
[----:B------:R-:W-:-:S04]  /*08c0*/  @P1 IMAD.WIDE.U32 R10, R3, 0x4, R10 ;  /* 0x00000004030a1825 */ /* 0x000fc800078e000a */
[----:B------:R-:W-:Y:S01]  /*08d0*/  @P1 IMAD R3, R7, UR20, R0 ;  /* 0x0000001407031c24 */ /* 0x000fe2000f8e0200 */
[----:B------:R-:W-:Y:S01]  /*08e0*/  @P1 IADD3.X R7, PT, PT, RZ, RZ, RZ, P2, !PT ;  /* 0x000000ffff071210 */ /* 0x000fe200017fe4ff */
[----:B------:R-:W-:Y:S01]  /*08f0*/  IMAD.U32 R19, RZ, RZ, UR4 ;  /* 0x00000004ff137e24 */ /* 0x000fe2000f8e00ff */
[C---:B--2---:R-:W-:Y:S01]  /*0900*/  @P1 LEA R2, P2, R6.reuse, UR6, 0x2 ;  /* 0x0000000606021c11 */ /* 0x044fe2000f8410ff */
[----:B------:R-:W-:Y:S01]  /*0910*/  @P1 IMAD.WIDE R4, R3, 0x4, R4 ;  /* 0x0000000403041825 */ /* 0x000fe200078e0204 */
[----:B------:R-:W-:Y:S01]  /*0920*/  @!P0 IADD3 R17, PT, PT, R13, UR4, RZ ;  /* 0x000000040d118c10 */ /* 0x000fe2000fffe0ff */
[----:B0-----:R-:W2:Y:S01]  /*0930*/  @P1 LDG.E R11, desc[UR18][R10.64] ;  /* 0x000000120a0b1981 */ /* 0x001ea2000c1e1900 */
[----:B------:R-:W-:Y:S01]  /*0940*/  @P1 LEA.HI.X R3, R6, UR7, R7, 0x2, P2 ;  /* 0x0000000706031c11 */ /* 0x000fe200090f1407 */
[----:B------:R-:W-:Y:S01]  /*0950*/  @!P0 IMAD R19, R19, UR20, R0 ;  /* 0x0000001413138c24 */ /* 0x000fe2000f8e0200 */
[----:B---3--:R-:W-:Y:S01]  /*0960*/  MOV R6, UR12 ;  /* 0x0000000c00067c02 */ /* 0x008fe20008000f00 */
[----:B------:R-:W-:Y:S01]  /*0970*/  @P1 IMAD.WIDE R14, R15, 0x4, R4 ;  /* 0x000000040f0e1825 */ /* 0x000fe200078e0204 */
[----:B------:R-:W-:Y:S01]  /*0980*/  MOV R7, UR13 ;  /* 0x0000000d00077c02 */ /* 0x000fe20008000f00 */
[----:B------:R-:W2:Y:S01]  /*0990*/  @P1 LDG.E R4, desc[UR18][R4.64] ;  /* 0x0000001204041981 */ /* 0x000ea2000c1e1900 */
[----:B------:R-:W-:-:S02]  /*09a0*/  MOV R8, UR14 ;  /* 0x0000000e00087c02 */ /* 0x000fc40008000f00 */
[----:B------:R-:W-:Y:S01]  /*09b0*/  MOV R9, UR15 ;  /* 0x0000000f00097c02 */ /* 0x000fe20008000f00 */
[----:B------:R-:W-:Y:S01]  /*09c0*/  @!P0 IMAD.WIDE.U32 R6, R17, 0x4, R6 ;  /* 0x0000000411068825 */ /* 0x000fe200078e0006 */
[----:B------:R-:W3:Y:S03]  /*09d0*/  @P1 LDG.E R14, desc[UR18][R14.64] ;  /* 0x000000120e0e1981 */ /* 0x000ee6000c1e1900 */
[----:B------:R-:W-:Y:S01]  /*09e0*/  @!P0 IMAD.WIDE R8, R19, 0x4, R8 ;  /* 0x0000000413088825 */ /* 0x000fe200078e0208 */
[----:B------:R-:W3:Y:S04]  /*09f0*/  @P1 LDG.E R2, desc[UR18][R2.64+0x4] ;  /* 0x0000041202021981 */ /* 0x000ee8000c1e1900 */
[----:B------:R-:W4:Y:S04]  /*0a00*/  @!P0 LDG.E R7, desc[UR18][R6.64] ;  /* 0x0000001206078981 */ /* 0x000f28000c1e1900 */
[----:B------:R-:W4:Y:S01]  /*0a10*/  @!P0 LDG.E R8, desc[UR18][R8.64] ;  /* 0x0000001208088981 */ /* 0x000f22000c1e1900 */
[----:B--2---:R-:W-:-:S04]  /*0a20*/  @P1 FFMA R11, R11, R4, R12 ;  /* 0x000000040b0b1223 */ /* 0x004fc8000000000c */
[----:B---3--:R-:W-:-:S04]  /*0a30*/  @P1 FFMA R12, R2, R14, R11 ;  /* 0x0000000e020c1223 */ /* 0x008fc8000000000b */
[----:B----4-:R-:W-:-:S07]  /*0a40*/  @!P0 FFMA R12, R7, R8, R12 ;  /* 0x00000008070c8223 */ /* 0x010fce000000000c */
.L_x_2:
[----:B------:R-:W1:Y:S01]  /*0a50*/  LDC.64 R2, c[0x0][0x390] ;  /* 0x0000e400ff027b82 */ /* 0x000e620000000a00 */
[----:B------:R-:W-:-:S05]  /*0a60*/  IADD3 R13, PT, PT, R0, R13, RZ ;  /* 0x0000000d000d7210 */ /* 0x000fca0007ffe0ff */
[----:B-1----:R-:W-:-:S05]  /*0a70*/  IMAD.WIDE R2, R13, 0x4, R2 ;  /* 0x000000040d027825 */ /* 0x002fca00078e0202 */
[----:B0-----:R-:W-:Y:S01]  /*0a80*/  STG.E desc[UR18][R2.64], R12 ;  /* 0x0000000c02007986 */ /* 0x001fe2000c101912 */
[----:B------:R-:W-:Y:S05]  /*0a90*/  EXIT ;  /* 0x000000000000794d */ /* 0x000fea0003800000 */
.L_x_4:
[----:B------:R-:W-:-:S00]  /*0aa0*/  BRA `(.L_x_4) ;  /* 0xfffffffc00fc7947 */ /* 0x000fc0000383ffff */
[----:B------:R-:W-:-:S00]  /*0ab0*/  NOP ;  /* 0x0000000000007918 */ /* 0x000fc00000000000 */
        /* <DEDUP_REMOVED lines=12> */
.L_x_5:


//--------------------- .nv.shared.reserved.0     --------------------------
	.section	.nv.shared.reserved.0,"aw",@nobits
	.weak		__nv_reservedSMEM_offset_0_alias
	.size		__nv_reservedSMEM_offset_0_alias, 0, 64
	.other		__nv_reservedSMEM_offset_0_alias,@"STO_CUDA_RESERVED_SHARED STV_DEFAULT"
__nv_reservedSMEM_offset_0_alias:
	.zero		0
	.zero		64


//--------------------- .nv.constant0._Z21matrixMulKernelSimplePfS_S_i --------------------------
	.section	.nv.constant0._Z21matrixMulKernelSimplePfS_S_i,"a",@progbits
	.sectionflags	@""
	.align	4
.nv.constant0._Z21matrixMulKernelSimplePfS_S_i:
	.zero		924


//--------------------- SYMBOLS --------------------------

	.type		.nv.reservedSmem.offset0,@object
	.size		.nv.reservedSmem.offset0,0x4
